	.headerflags	@"EF_CUDA_TEXMODE_UNIFIED EF_CUDA_64BIT_ADDRESS EF_CUDA_ACCELERATORS EF_CUDA_SM90 EF_CUDA_VIRTUAL_SM(EF_CUDA_SM90)"
	.elftype	@"ET_EXEC"


//--------------------- .nv.info                  --------------------------
	.section	.nv.info,"",@"SHT_CUDA_INFO"
	.align	4


	//----- nvinfo : EIATTR_REGCOUNT
	.align		4
        /*0000*/ 	.byte	0x04, 0x2f
        /*0002*/ 	.short	(.L_1 - .L_0)
	.align		4
.L_0:
        /*0004*/ 	.word	index@(triton_poi_fused_clone_transpose_0)
        /*0008*/ 	.word	0x00000011


	//----- nvinfo : EIATTR_MIN_STACK_SIZE
	.align		4
.L_1:
        /*000c*/ 	.byte	0x04, 0x12
        /*000e*/ 	.short	(.L_3 - .L_2)
	.align		4
.L_2:
        /*0010*/ 	.word	index@(triton_poi_fused_clone_transpose_0)
        /*0014*/ 	.word	0x00000000


	//----- nvinfo : EIATTR_FRAME_SIZE
	.align		4
.L_3:
        /*0018*/ 	.byte	0x04, 0x11
        /*001a*/ 	.short	(.L_5 - .L_4)
	.align		4
.L_4:
        /*001c*/ 	.word	index@(triton_poi_fused_clone_transpose_0)
        /*0020*/ 	.word	0x00000000


	//----- nvinfo : EIATTR_MIN_STACK_SIZE
	.align		4
.L_5:
        /*0024*/ 	.byte	0x04, 0x12
        /*0026*/ 	.short	(.L_7 - .L_6)
	.align		4
.L_6:
        /*0028*/ 	.word	index@(triton_poi_fused_clone_transpose_0)
        /*002c*/ 	.word	0x00000000
.L_7:


//--------------------- .nv.info.triton_poi_fused_clone_transpose_0 --------------------------
	.section	.nv.info.triton_poi_fused_clone_transpose_0,"",@"SHT_CUDA_INFO"
	.sectionflags	@""
	.align	4


	//----- nvinfo : EIATTR_CUDA_API_VERSION
	.align		4
        /*0000*/ 	.byte	0x04, 0x37
        /*0002*/ 	.short	(.L_9 - .L_8)
.L_8:
        /*0004*/ 	.word	0x0000007c


	//----- nvinfo : EIATTR_KPARAM_INFO
	.align		4
.L_9:
        /*0008*/ 	.byte	0x04, 0x17
        /*000a*/ 	.short	(.L_11 - .L_10)
.L_10:
        /*000c*/ 	.word	0x00000000
        /*0010*/ 	.short	0x0004
        /*0012*/ 	.short	0x001c
        /*0014*/ 	.byte	0x00, 0xf0, 0x11, 0x00


	//----- nvinfo : EIATTR_KPARAM_INFO
	.align		4
.L_11:
        /*0018*/ 	.byte	0x04, 0x17
        /*001a*/ 	.short	(.L_13 - .L_12)
.L_12:
        /*001c*/ 	.word	0x00000000
        /*0020*/ 	.short	0x0003
        /*0022*/ 	.short	0x0018
        /*0024*/ 	.byte	0x00, 0xf0, 0x11, 0x00


	//----- nvinfo : EIATTR_KPARAM_INFO
	.align		4
.L_13:
        /*0028*/ 	.byte	0x04, 0x17
        /*002a*/ 	.short	(.L_15 - .L_14)
.L_14:
        /*002c*/ 	.word	0x00000000
        /*0030*/ 	.short	0x0002
        /*0032*/ 	.short	0x0010
        /*0034*/ 	.byte	0x00, 0xf4, 0x21, 0x00


	//----- nvinfo : EIATTR_KPARAM_INFO
	.align		4
.L_15:
        /*0038*/ 	.byte	0x04, 0x17
        /*003a*/ 	.short	(.L_17 - .L_16)
.L_16:
        /*003c*/ 	.word	0x00000000
        /*0040*/ 	.short	0x0001
        /*0042*/ 	.short	0x0008
        /*0044*/ 	.byte	0x00, 0xf4, 0x21, 0x00


	//----- nvinfo : EIATTR_KPARAM_INFO
	.align		4
.L_17:
        /*0048*/ 	.byte	0x04, 0x17
        /*004a*/ 	.short	(.L_19 - .L_18)
.L_18:
        /*004c*/ 	.word	0x00000000
        /*0050*/ 	.short	0x0000
        /*0052*/ 	.short	0x0000
        /*0054*/ 	.byte	0x00, 0xf4, 0x21, 0x00


	//----- nvinfo : EIATTR_SPARSE_MMA_MASK
	.align		4
.L_19:
        /*0058*/ 	.byte	0x03, 0x50
        /*005a*/ 	.short	0x0000


	//----- nvinfo : EIATTR_MAXREG_COUNT
	.align		4
        /*005c*/ 	.byte	0x03, 0x1b
        /*005e*/ 	.short	0x00ff


	//----- nvinfo : EIATTR_EXIT_INSTR_OFFSETS
	.align		4
        /*0060*/ 	.byte	0x04, 0x1c
        /*0062*/ 	.short	(.L_21 - .L_20)


	//   ....[0]....
.L_20:
        /*0064*/ 	.word	0x000002e0


	//   ....[1]....
        /*0068*/ 	.word	0x000003b0


	//----- nvinfo : EIATTR_REQNTID
	.align		4
.L_21:
        /*006c*/ 	.byte	0x04, 0x10
        /*006e*/ 	.short	(.L_23 - .L_22)
.L_22:
        /*0070*/ 	.word	0x00000020
        /*0074*/ 	.word	0x00000001
        /*0078*/ 	.word	0x00000001


	//----- nvinfo : EIATTR_CBANK_PARAM_SIZE
	.align		4
.L_23:
        /*007c*/ 	.byte	0x03, 0x19
        /*007e*/ 	.short	0x0020


	//----- nvinfo : EIATTR_PARAM_CBANK
	.align		4
        /*0080*/ 	.byte	0x04, 0x0a
        /*0082*/ 	.short	(.L_25 - .L_24)
	.align		4
.L_24:
        /*0084*/ 	.word	index@(.nv.constant0.triton_poi_fused_clone_transpose_0)
        /*0088*/ 	.short	0x0210
        /*008a*/ 	.short	0x0020


	//----- nvinfo : EIATTR_SW_WAR
	.align		4
.L_25:
        /*008c*/ 	.byte	0x04, 0x36
        /*008e*/ 	.short	(.L_27 - .L_26)
.L_26:
        /*0090*/ 	.word	0x00000008
.L_27:


//--------------------- .nv.callgraph             --------------------------
	.section	.nv.callgraph,"",@"SHT_CUDA_CALLGRAPH"
	.align	4
	.sectionentsize	8
	.align		4
        /*0000*/ 	.word	0x00000000
	.align		4
        /*0004*/ 	.word	0xffffffff
	.align		4
        /*0008*/ 	.word	0x00000000
	.align		4
        /*000c*/ 	.word	0xfffffffe
	.align		4
        /*0010*/ 	.word	0x00000000
	.align		4
        /*0014*/ 	.word	0xfffffffd
	.align		4
        /*0018*/ 	.word	0x00000000
	.align		4
        /*001c*/ 	.word	0xfffffffc


//--------------------- .text.triton_poi_fused_clone_transpose_0 --------------------------
	.section	.text.triton_poi_fused_clone_transpose_0,"ax",@progbits
	.sectionflags	@"SHF_BARRIERS=1"
	.align	128
        .global         triton_poi_fused_clone_transpose_0
        .type           triton_poi_fused_clone_transpose_0,@function
        .size           triton_poi_fused_clone_transpose_0,(.L_x_1 - triton_poi_fused_clone_transpose_0)
        .other          triton_poi_fused_clone_transpose_0,@"STO_CUDA_ENTRY STV_DEFAULT"
triton_poi_fused_clone_transpose_0:
.text.triton_poi_fused_clone_transpose_0:
[----:B------:R-:W0:Y:S02]  /*0000*/  LDC R1, c[0x0][0x28] ;  /* 0x00000a00ff017b82 */ /* 0x000e240000000800 */
[----:B------:R-:W1:Y:S01]  /*0010*/  S2R R14, SR_TID.X ;  /* 0x00000000000e7919 */ /* 0x000e620000002100 */
[----:B------:R-:W2:Y:S01]  /*0020*/  S2UR UR4, SR_CTAID.X ;  /* 0x00000000000479c3 */ /* 0x000ea20000002500 */
[----:B------:R-:W-:Y:S01]  /*0030*/  CS2R R12, SRZ ;  /* 0x00000000000c7805 */ /* 0x000fe2000001ff00 */
[----:B------:R-:W-:Y:S01]  /*0040*/  ULDC.64 UR8, c[0x0][0x208] ;  /* 0x0000820000087ab9 */ /* 0x000fe20000000a00 */
[----:B------:R-:W3:Y:S05]  /*0050*/  S2R R0, SR_CTAID.Y ;  /* 0x0000000000007919 */ /* 0x000eea0000002600 */
[----:B------:R-:W4:Y:S01]  /*0060*/  LDC.64 R2, c[0x0][0x210] ;  /* 0x00008400ff027b82 */ /* 0x000f220000000a00 */
[----:B--2---:R-:W-:Y:S01]  /*0070*/  USHF.L.U32 UR4, UR4, 0x2, URZ ;  /* 0x0000000204047899 */ /* 0x004fe2000800063f */
[----:B-1----:R-:W-:-:S02]  /*0080*/  LOP3.LUT R6, R14, 0x1, RZ, 0xc0, !PT ;  /* 0x000000010e067812 */ /* 0x002fc400078ec0ff */
[----:B------:R-:W-:Y:S01]  /*0090*/  SHF.R.U32.HI R7, RZ, 0x1, R14 ;  /* 0x00000001ff077819 */ /* 0x000fe2000001160e */
[----:B---3--:R-:W-:Y:S02]  /*00a0*/  IMAD.SHL.U32 R0, R0, 0x10, RZ ;  /* 0x0000001000007824 */ /* 0x008fe400078e00ff */
[----:B------:R-:W-:Y:S02]  /*00b0*/  LEA R5, R6, UR4, 0x1 ;  /* 0x0000000406057c11 */ /* 0x000fe4000f8e08ff */
[----:B------:R-:W-:Y:S02]  /*00c0*/  SGXT.U32 R7, R7, 0x4 ;  /* 0x000000040707781a */ /* 0x000fe40000000000 */
[----:B------:R-:W-:Y:S02]  /*00d0*/  ISETP.GE.AND P0, PT, R5, 0x4, PT ;  /* 0x000000040500780c */ /* 0x000fe40003f06270 */
[----:B------:R-:W-:-:S04]  /*00e0*/  LOP3.LUT R4, R0, R7, RZ, 0xfc, !PT ;  /* 0x0000000700047212 */ /* 0x000fc800078efcff */
[C---:B------:R-:W-:Y:S01]  /*00f0*/  ISETP.LT.AND P0, PT, R4.reuse, 0x10, !P0 ;  /* 0x000000100400780c */ /* 0x040fe20004701270 */
[----:B------:R-:W-:Y:S01]  /*0100*/  IMAD R11, R4, 0x4, R5 ;  /* 0x00000004040b7824 */ /* 0x000fe200078e0205 */
[----:B------:R-:W1:Y:S03]  /*0110*/  S2UR UR6, SR_CgaCtaId ;  /* 0x00000000000679c3 */ /* 0x000e660000008800 */
[----:B----4-:R-:W-:-:S05]  /*0120*/  IMAD.WIDE R2, R11, 0x4, R2 ;  /* 0x000000040b027825 */ /* 0x010fca00078e0202 */
[----:B------:R-:W2:Y:S03]  /*0130*/  LDC.64 R4, c[0x0][0x218] ;  /* 0x00008600ff047b82 */ /* 0x000ea60000000a00 */
[----:B------:R3:W4:Y:S01]  /*0140*/  @P0 LDG.E.EL.64 R12, desc[UR8][R2.64] ;  /* 0x00000008020c0981 */ /* 0x000722000c2e1b00 */
[----:B------:R-:W-:Y:S01]  /*0150*/  IMAD.SHL.U32 R10, R6, 0x20, RZ ;  /* 0x00000020060a7824 */ /* 0x000fe200078e00ff */
[----:B------:R-:W-:Y:S01]  /*0160*/  UMOV UR5, 0x400 ;  /* 0x0000040000057882 */ /* 0x000fe20000000000 */
[----:B------:R-:W-:Y:S01]  /*0170*/  SHF.R.U32.HI R8, RZ, 0x3, R14 ;  /* 0x00000003ff087819 */ /* 0x000fe2000001160e */
[----:B------:R-:W-:Y:S02]  /*0180*/  IMAD.SHL.U32 R9, R14, 0x2, RZ ;  /* 0x000000020e097824 */ /* 0x000fe400078e00ff */
[----:B------:R-:W-:Y:S02]  /*0190*/  LOP3.LUT R7, R10, R7, RZ, 0xfc, !PT ;  /* 0x000000070a077212 */ /* 0x000fe400078efcff */
[----:B------:R-:W-:-:S02]  /*01a0*/  SGXT.U32 R8, R8, 0x2 ;  /* 0x000000020808781a */ /* 0x000fc40000000000 */
[----:B---3--:R-:W-:Y:S01]  /*01b0*/  SHF.R.U32.HI R2, RZ, 0x2, R14 ;  /* 0x00000002ff027819 */ /* 0x008fe2000001160e */
[----:B------:R-:W-:Y:S01]  /*01c0*/  IMAD R6, R6, 0x4, R7 ;  /* 0x0000000406067824 */ /* 0x000fe200078e0207 */
[----:B------:R-:W-:Y:S01]  /*01d0*/  LEA.HI R10, R10, R7, RZ, 0x1d ;  /* 0x000000070a0a7211 */ /* 0x000fe200078fe8ff */
[----:B-1----:R-:W-:Y:S01]  /*01e0*/  UPRMT UR5, UR6, 0x654, UR5 ;  /* 0x0000065406057896 */ /* 0x002fe20008000005 */
[----:B------:R-:W-:Y:S02]  /*01f0*/  LOP3.LUT R14, R2, 0x6, RZ, 0xc0, !PT ;  /* 0x00000006020e7812 */ /* 0x000fe400078ec0ff */
[----:B------:R-:W-:Y:S02]  /*0200*/  LOP3.LUT R8, R8, UR4, RZ, 0xfc, !PT ;  /* 0x0000000408087c12 */ /* 0x000fe4000f8efcff */
[----:B------:R-:W-:Y:S02]  /*0210*/  LOP3.LUT R0, R0, 0xe, R9, 0xf8, !PT ;  /* 0x0000000e00007812 */ /* 0x000fe400078ef809 */
[----:B------:R-:W-:Y:S01]  /*0220*/  LEA R7, R6, UR5, 0x2 ;  /* 0x0000000506077c11 */ /* 0x000fe2000f8e10ff */
[----:B--2---:R-:W-:Y:S01]  /*0230*/  IMAD.WIDE R2, R11, 0x4, R4 ;  /* 0x000000040b027825 */ /* 0x004fe200078e0204 */
[----:B------:R-:W-:-:S02]  /*0240*/  LEA R10, R10, UR5, 0x2 ;  /* 0x000000050a0a7c11 */ /* 0x000fc4000f8e10ff */
[----:B------:R-:W-:Y:S02]  /*0250*/  ISETP.GE.AND P1, PT, R8, 0x4, PT ;  /* 0x000000040800780c */ /* 0x000fe40003f26270 */
[----:B------:R-:W-:Y:S02]  /*0260*/  LOP3.LUT R9, R9, 0x3e, RZ, 0xc0, !PT ;  /* 0x0000003e09097812 */ /* 0x000fe400078ec0ff */
[----:B------:R-:W-:-:S03]  /*0270*/  ISETP.LT.AND P1, PT, R0, 0x10, !P1 ;  /* 0x000000100000780c */ /* 0x000fc60004f21270 */
[----:B------:R-:W-:-:S05]  /*0280*/  IMAD.IADD R9, R9, 0x1, R14 ;  /* 0x0000000109097824 */ /* 0x000fca00078e020e */
[----:B------:R-:W-:Y:S01]  /*0290*/  LEA R9, R9, UR5, 0x2 ;  /* 0x0000000509097c11 */ /* 0x000fe2000f8e10ff */
[----:B----4-:R1:W-:Y:S04]  /*02a0*/  STS [R7], R12 ;  /* 0x0000000c07007388 */ /* 0x0103e80000000800 */
[----:B------:R1:W-:Y:S04]  /*02b0*/  STS [R10+0x48], R13 ;  /* 0x0000480d0a007388 */ /* 0x0003e80000000800 */
[----:B------:R1:W-:Y:S01]  /*02c0*/  @P0 STG.E.64 desc[UR8][R2.64], R12 ;  /* 0x0000000c02000986 */ /* 0x0003e2000c101b08 */
[----:B------:R-:W-:Y:S06]  /*02d0*/  BAR.SYNC.DEFER_BLOCKING 0x0 ;  /* 0x0000000000007b1d */ /* 0x000fec0000010000 */
[----:B-1----:R-:W-:Y:S05]  /*02e0*/  @!P1 EXIT ;  /* 0x000000000000994d */ /* 0x002fea0003800000 */
[----:B------:R-:W0:Y:S01]  /*02f0*/  LDS.64 R10, [R9] ;  /* 0x00000000090a7984 */ /* 0x000e220000000a00 */
[----:B------:R-:W-:Y:S01]  /*0300*/  SHF.R.S32.HI R5, RZ, 0x1f, R0 ;  /* 0x0000001fff057819 */ /* 0x000fe20000011400 */
[----:B------:R-:W1:Y:S03]  /*0310*/  LDC.64 R2, c[0x0][0x220] ;  /* 0x00008800ff027b82 */ /* 0x000e660000000a00 */
[----:B------:R-:W-:-:S04]  /*0320*/  LEA.HI R5, R5, R0, RZ, 0x2 ;  /* 0x0000000005057211 */ /* 0x000fc800078f10ff */
[C---:B------:R-:W-:Y:S01]  /*0330*/  LOP3.LUT R7, R5.reuse, 0xfffffffc, RZ, 0xc0, !PT ;  /* 0xfffffffc05077812 */ /* 0x040fe200078ec0ff */
[----:B------:R-:W-:-:S04]  /*0340*/  IMAD.SHL.U32 R5, R5, 0x4, RZ ;  /* 0x0000000405057824 */ /* 0x000fc800078e00ff */
[----:B------:R-:W-:Y:S01]  /*0350*/  IMAD.IADD R7, R0, 0x1, -R7 ;  /* 0x0000000100077824 */ /* 0x000fe200078e0a07 */
[----:B------:R-:W-:-:S03]  /*0360*/  LOP3.LUT R0, R5, 0xfffffff0, RZ, 0xc0, !PT ;  /* 0xfffffff005007812 */ /* 0x000fc600078ec0ff */
[----:B------:R-:W-:-:S04]  /*0370*/  IMAD R7, R8, 0x4, R7 ;  /* 0x0000000408077824 */ /* 0x000fc800078e0207 */
[----:B------:R-:W-:-:S04]  /*0380*/  IMAD.IADD R7, R7, 0x1, R0 ;  /* 0x0000000107077824 */ /* 0x000fc800078e0200 */
[----:B-1----:R-:W-:-:S05]  /*0390*/  IMAD.WIDE R2, R7, 0x4, R2 ;  /* 0x0000000407027825 */ /* 0x002fca00078e0202 */
[----:B0-----:R-:W-:Y:S01]  /*03a0*/  STG.E.64 desc[UR8][R2.64], R10 ;  /* 0x0000000a02007986 */ /* 0x001fe2000c101b08 */
[----:B------:R-:W-:Y:S05]  /*03b0*/  EXIT ;  /* 0x000000000000794d */ /* 0x000fea0003800000 */
.L_x_0:
[----:B------:R-:W-:-:S00]  /*03c0*/  BRA `(.L_x_0) ;  /* 0xfffffffc00fc7947 */ /* 0x000fc0000383ffff */
[----:B------:R-:W-:-:S00]  /*03d0*/  NOP ;  /* 0x0000000000007918 */ /* 0x000fc00000000000 */
        /* <DEDUP_REMOVED lines=10> */
.L_x_1:


//--------------------- .nv.shared.triton_poi_fused_clone_transpose_0 --------------------------
	.section	.nv.shared.triton_poi_fused_clone_transpose_0,"aw",@nobits
	.sectionflags	@""
	.align	16
	.zero		1024


//--------------------- .nv.constant0.triton_poi_fused_clone_transpose_0 --------------------------
	.section	.nv.constant0.triton_poi_fused_clone_transpose_0,"a",@progbits
	.sectionflags	@""
	.align	4
.nv.constant0.triton_poi_fused_clone_transpose_0:
	.zero		560
